//
// Generated by NVIDIA NVVM Compiler
//
// Compiler Build ID: CL-36424714
// Cuda compilation tools, release 13.0, V13.0.88
// Based on NVVM 20.0.0
//

.version 9.0
.target sm_100
.address_size 64

	// .globl	_Z6vscalePKfPfj
.extern .func  (.param .b32 func_retval0) vprintf
(
	.param .b64 vprintf_param_0,
	.param .b64 vprintf_param_1
)
;
.global .align 1 .b8 $str[7] = {105, 61, 37, 108, 117, 10};

.visible .entry _Z6vscalePKfPfj(
	.param .u64 .ptr .align 1 _Z6vscalePKfPfj_param_0,
	.param .u64 .ptr .align 1 _Z6vscalePKfPfj_param_1,
	.param .u32 _Z6vscalePKfPfj_param_2
)
{
	.local .align 8 .b8 	__local_depot0[8];
	.reg .b64 	%SP;
	.reg .b64 	%SPL;
	.reg .pred 	%p<2>;
	.reg .b32 	%r<8>;
	.reg .b32 	%f<4>;
	.reg .b64 	%rd<13>;

	mov.u64 	%SPL, __local_depot0;
	cvta.local.u64 	%SP, %SPL;
	ld.param.u64 	%rd2, [_Z6vscalePKfPfj_param_0];
	ld.param.u64 	%rd3, [_Z6vscalePKfPfj_param_1];
	ld.param.u32 	%r1, [_Z6vscalePKfPfj_param_2];
	add.u64 	%rd4, %SP, 0;
	add.u64 	%rd5, %SPL, 0;
	mov.u32 	%r2, %ctaid.x;
	mov.u32 	%r3, %ntid.x;
	mov.u32 	%r4, %tid.x;
	mad.lo.s32 	%r5, %r2, %r3, %r4;
	cvt.u64.u32 	%rd1, %r5;
	st.local.u64 	[%rd5], %rd1;
	mov.u64 	%rd6, $str;
	cvta.global.u64 	%rd7, %rd6;
	{ // callseq 0, 0
	.param .b64 param0;
	st.param.b64 	[param0], %rd7;
	.param .b64 param1;
	st.param.b64 	[param1], %rd4;
	.param .b32 retval0;
	call.uni (retval0), 
	vprintf, 
	(
	param0, 
	param1
	);
	ld.param.b32 	%r6, [retval0];
	} // callseq 0
	setp.ge.u32 	%p1, %r5, %r1;
	@%p1 bra 	$L__BB0_2;
	cvta.to.global.u64 	%rd8, %rd2;
	cvta.to.global.u64 	%rd9, %rd3;
	shl.b64 	%rd10, %rd1, 2;
	add.s64 	%rd11, %rd8, %rd10;
	ld.global.f32 	%f1, [%rd11];
	add.s64 	%rd12, %rd9, %rd10;
	ld.global.f32 	%f2, [%rd12];
	mul.f32 	%f3, %f1, %f2;
	st.global.f32 	[%rd12], %f3;
$L__BB0_2:
	ret;

}


// ===== COMPILED SASS (sm_100) =====

	.target	sm_100

	.elftype	@"ET_EXEC"


//--------------------- .note.nv.tkinfo           --------------------------
	.section	.note.nv.tkinfo,"",@"SHT_NOTE"
	.sectionflags	@"SHF_NOTE_NV_TKINFO"
	.tkinfo
        /*0018*/ 	.word	0x00000002
        /*0030*/ 	.string	""
        /*0030*/ 	.string	"ptxas"
        /*0030*/ 	.string	"Cuda compilation tools, release 13.0, V13.0.88"
        /*0030*/ 	.string	"Build cuda_13.0.r13.0/compiler.36424714_0"
        /*0030*/ 	.string	"-arch sm_100 -m 64 "



//--------------------- .note.nv.cuinfo           --------------------------
	.section	.note.nv.cuinfo,"",@"SHT_NOTE"
	.sectionflags	@"SHF_NOTE_NV_CUINFO"
        /*0018*/ 	.short	0x0002
        /*001a*/ 	.short	0x0064
        /*001c*/ 	.short	0x0082
	.zero		2


//--------------------- .nv.info                  --------------------------
	.section	.nv.info,"",@"SHT_CUDA_INFO"
	.align	4


	//----- nvinfo : EIATTR_REGCOUNT
	.align		4
        /*0000*/ 	.byte	0x04, 0x2f
        /*0002*/ 	.short	(.L_2 - .L_1)
	.align		4
.L_1:
        /*0004*/ 	.word	index@(_Z6vscalePKfPfj)
        /*0008*/ 	.word	0x00000018


	//----- nvinfo : EIATTR_FRAME_SIZE
	.align		4
.L_2:
        /*000c*/ 	.byte	0x04, 0x11
        /*000e*/ 	.short	(.L_4 - .L_3)
	.align		4
.L_3:
        /*0010*/ 	.word	index@(_Z6vscalePKfPfj)
        /*0014*/ 	.word	0x00000008


	//----- nvinfo : EIATTR_MIN_STACK_SIZE
	.align		4
.L_4:
        /*0018*/ 	.byte	0x04, 0x12
        /*001a*/ 	.short	(.L_6 - .L_5)
	.align		4
.L_5:
        /*001c*/ 	.word	index@(_Z6vscalePKfPfj)
        /*0020*/ 	.word	0x00000008
.L_6:


//--------------------- .nv.compat                --------------------------
	.section	.nv.compat,"",@"SHT_CUDA_COMPAT_INFO"
	.align	4
        /*0000*/ 	.byte	0x02, 0x09, 0x00, 0x00, 0x02, 0x02, 0x01, 0x00, 0x02, 0x05, 0x05, 0x00, 0x03, 0x07, 0x01, 0x01
        /*0010*/ 	.byte	0x02, 0x03, 0x00, 0x00, 0x02, 0x06, 0x01, 0x00, 0x04, 0x0b, 0x08, 0x00, 0x09, 0x00, 0x00, 0x00
        /*0020*/ 	.byte	0x00, 0x00, 0x00, 0x00


//--------------------- .nv.info._Z6vscalePKfPfj  --------------------------
	.section	.nv.info._Z6vscalePKfPfj,"",@"SHT_CUDA_INFO"
	.sectionflags	@""
	.align	4


	//----- nvinfo : EIATTR_CUDA_API_VERSION
	.align		4
        /*0000*/ 	.byte	0x04, 0x37
        /*0002*/ 	.short	(.L_8 - .L_7)
.L_7:
        /*0004*/ 	.word	0x00000082


	//----- nvinfo : EIATTR_KPARAM_INFO
	.align		4
.L_8:
        /*0008*/ 	.byte	0x04, 0x17
        /*000a*/ 	.short	(.L_10 - .L_9)
.L_9:
        /*000c*/ 	.word	0x00000000
        /*0010*/ 	.short	0x0002
        /*0012*/ 	.short	0x0010
        /*0014*/ 	.byte	0x00, 0xf0, 0x11, 0x00


	//----- nvinfo : EIATTR_KPARAM_INFO
	.align		4
.L_10:
        /*0018*/ 	.byte	0x04, 0x17
        /*001a*/ 	.short	(.L_12 - .L_11)
.L_11:
        /*001c*/ 	.word	0x00000000
        /*0020*/ 	.short	0x0001
        /*0022*/ 	.short	0x0008
        /*0024*/ 	.byte	0x00, 0xf5, 0x21, 0x00


	//----- nvinfo : EIATTR_KPARAM_INFO
	.align		4
.L_12:
        /*0028*/ 	.byte	0x04, 0x17
        /*002a*/ 	.short	(.L_14 - .L_13)
.L_13:
        /*002c*/ 	.word	0x00000000
        /*0030*/ 	.short	0x0000
        /*0032*/ 	.short	0x0000
        /*0034*/ 	.byte	0x00, 0xf5, 0x21, 0x00


	//----- nvinfo : EIATTR_SPARSE_MMA_MASK
	.align		4
.L_14:
        /*0038*/ 	.byte	0x03, 0x50
        /*003a*/ 	.short	0x0000


	//----- nvinfo : EIATTR_MAXREG_COUNT
	.align		4
        /*003c*/ 	.byte	0x03, 0x1b
        /*003e*/ 	.short	0x00ff


	//----- nvinfo : EIATTR_EXTERNS
	.align		4
        /*0040*/ 	.byte	0x04, 0x0f
        /*0042*/ 	.short	(.L_16 - .L_15)


	//   ....[0]....
	.align		4
.L_15:
        /*0044*/ 	.word	index@(vprintf)


	//----- nvinfo : EIATTR_MERCURY_ISA_VERSION
	.align		4
.L_16:
        /*0048*/ 	.byte	0x03, 0x5f
        /*004a*/ 	.short	0x0101


	//----- nvinfo : EIATTR_VRC_CTA_INIT_COUNT
	.align		4
        /*004c*/ 	.byte	0x02, 0x4a
	.zero		1
	.zero		1


	//----- nvinfo : EIATTR_SYSCALL_OFFSETS
	.align		4
        /*0050*/ 	.byte	0x04, 0x46
        /*0052*/ 	.short	(.L_18 - .L_17)


	//   ....[0]....
.L_17:
        /*0054*/ 	.word	0x00000120


	//----- nvinfo : EIATTR_EXIT_INSTR_OFFSETS
	.align		4
.L_18:
        /*0058*/ 	.byte	0x04, 0x1c
        /*005a*/ 	.short	(.L_20 - .L_19)


	//   ....[0]....
.L_19:
        /*005c*/ 	.word	0x00000150


	//   ....[1]....
        /*0060*/ 	.word	0x00000220


	//----- nvinfo : EIATTR_CRS_STACK_SIZE
	.align		4
.L_20:
        /*0064*/ 	.byte	0x04, 0x1e
        /*0066*/ 	.short	(.L_22 - .L_21)
.L_21:
        /*0068*/ 	.word	0x00000000


	//----- nvinfo : EIATTR_CBANK_PARAM_SIZE
	.align		4
.L_22:
        /*006c*/ 	.byte	0x03, 0x19
        /*006e*/ 	.short	0x0014


	//----- nvinfo : EIATTR_PARAM_CBANK
	.align		4
        /*0070*/ 	.byte	0x04, 0x0a
        /*0072*/ 	.short	(.L_24 - .L_23)
	.align		4
.L_23:
        /*0074*/ 	.word	index@(.nv.constant0._Z6vscalePKfPfj)
        /*0078*/ 	.short	0x0380
        /*007a*/ 	.short	0x0014


	//----- nvinfo : EIATTR_SW_WAR
	.align		4
.L_24:
        /*007c*/ 	.byte	0x04, 0x36
        /*007e*/ 	.short	(.L_26 - .L_25)
.L_25:
        /*0080*/ 	.word	0x00000008
.L_26:


//--------------------- .nv.callgraph             --------------------------
	.section	.nv.callgraph,"",@"SHT_CUDA_CALLGRAPH"
	.align	4
	.sectionentsize	8
	.align		4
        /*0000*/ 	.word	0x00000000
	.align		4
        /*0004*/ 	.word	0xffffffff
	.align		4
        /*0008*/ 	.word	index@(_Z6vscalePKfPfj)
	.align		4
        /*000c*/ 	.word	index@(vprintf)
	.align		4
        /*0010*/ 	.word	0x00000000
	.align		4
        /*0014*/ 	.word	0xfffffffe
	.align		4
        /*0018*/ 	.word	0x00000000
	.align		4
        /*001c*/ 	.word	0xfffffffd
	.align		4
        /*0020*/ 	.word	0x00000000
	.align		4
        /*0024*/ 	.word	0xfffffffc


//--------------------- .nv.constant4             --------------------------
	.section	.nv.constant4,"a",@progbits
	.align	8
	.align		8
.nv.constant4:
        /*0000*/ 	.dword	vprintf
	.align		8
        /*0008*/ 	.dword	$str


//--------------------- .text._Z6vscalePKfPfj     --------------------------
	.section	.text._Z6vscalePKfPfj,"ax",@progbits
	.align	128
        .global         _Z6vscalePKfPfj
        .type           _Z6vscalePKfPfj,@function
        .size           _Z6vscalePKfPfj,(.L_x_2 - _Z6vscalePKfPfj)
        .other          _Z6vscalePKfPfj,@"STO_CUDA_ENTRY STV_DEFAULT"
_Z6vscalePKfPfj:
.text._Z6vscalePKfPfj:
[----:B------:R-:W0:Y:S01]  /*0000*/  LDC R1, c[0x0][0x37c] ;  /* 0x0000df00ff017b82 */ /* 0x000e220000000800 */
[----:B------:R-:W1:Y:S01]  /*0010*/  S2R R17, SR_TID.X ;  /* 0x0000000000117919 */ /* 0x000e620000002100 */
[----:B------:R-:W2:Y:S06]  /*0020*/  LDCU UR5, c[0x0][0x2fc] ;  /* 0x00005f80ff0577ac */ /* 0x000eac0008000800 */
[----:B------:R-:W1:Y:S01]  /*0030*/  S2UR UR6, SR_CTAID.X ;  /* 0x00000000000679c3 */ /* 0x000e620000002500 */
[----:B0-----:R-:W-:Y:S01]  /*0040*/  VIADD R1, R1, 0xfffffff8 ;  /* 0xfffffff801017836 */ /* 0x001fe20000000000 */
[----:B------:R-:W-:Y:S01]  /*0050*/  MOV R0, 0x0 ;  /* 0x0000000000007802 */ /* 0x000fe20000000f00 */
[----:B------:R-:W0:Y:S05]  /*0060*/  LDCU UR4, c[0x0][0x2f8] ;  /* 0x00005f00ff0477ac */ /* 0x000e2a0008000800 */
[----:B------:R-:W1:Y:S08]  /*0070*/  LDC R16, c[0x0][0x360] ;  /* 0x0000d800ff107b82 */ /* 0x000e700000000800 */
[----:B------:R3:W4:Y:S01]  /*0080*/  LDC.64 R2, c[0x4][R0] ;  /* 0x0100000000027b82 */ /* 0x0007220000000a00 */
[----:B0-----:R-:W-:-:S05]  /*0090*/  IADD3 R6, P0, PT, R1, UR4, RZ ;  /* 0x0000000401067c10 */ /* 0x001fca000ff1e0ff */
[----:B--2---:R-:W-:Y:S02]  /*00a0*/  IMAD.X R7, RZ, RZ, UR5, P0 ;  /* 0x00000005ff077e24 */ /* 0x004fe400080e06ff */
[----:B-1----:R-:W-:Y:S01]  /*00b0*/  IMAD R16, R16, UR6, R17 ;  /* 0x0000000610107c24 */ /* 0x002fe2000f8e0211 */
[----:B------:R-:W0:Y:S01]  /*00c0*/  LDCU.64 UR6, c[0x4][0x8] ;  /* 0x01000100ff0677ac */ /* 0x000e220008000a00 */
[----:B------:R-:W-:-:S05]  /*00d0*/  IMAD.MOV.U32 R17, RZ, RZ, RZ ;  /* 0x000000ffff117224 */ /* 0x000fca00078e00ff */
[----:B------:R3:W-:Y:S01]  /*00e0*/  STL.64 [R1], R16 ;  /* 0x0000001001007387 */ /* 0x0007e20000100a00 */
[----:B0-----:R-:W-:Y:S02]  /*00f0*/  IMAD.U32 R4, RZ, RZ, UR6 ;  /* 0x00000006ff047e24 */ /* 0x001fe4000f8e00ff */
[----:B---34-:R-:W-:-:S07]  /*0100*/  IMAD.U32 R5, RZ, RZ, UR7 ;  /* 0x00000007ff057e24 */ /* 0x018fce000f8e00ff */
[----:B------:R-:W-:-:S07]  /*0110*/  LEPC R20, `(.L_x_0) ;  /* 0x000000001014794e */ /* 0x000fce0000000000 */
[----:B------:R-:W-:Y:S05]  /*0120*/  CALL.ABS.NOINC R2 ;  /* 0x0000000002007343 */ /* 0x000fea0003c00000 */
.L_x_0:
[----:B------:R-:W0:Y:S02]  /*0130*/  LDCU UR4, c[0x0][0x390] ;  /* 0x00007200ff0477ac */ /* 0x000e240008000800 */
[----:B0-----:R-:W-:-:S13]  /*0140*/  ISETP.GE.U32.AND P0, PT, R16, UR4, PT ;  /* 0x0000000410007c0c */ /* 0x001fda000bf06070 */
[----:B------:R-:W-:Y:S05]  /*0150*/  @P0 EXIT ;  /* 0x000000000000094d */ /* 0x000fea0003800000 */
[----:B------:R-:W0:Y:S01]  /*0160*/  LDCU.128 UR8, c[0x0][0x380] ;  /* 0x00007000ff0877ac */ /* 0x000e220008000c00 */
[----:B------:R-:W-:Y:S01]  /*0170*/  IMAD.SHL.U32 R2, R16, 0x4, RZ ;  /* 0x0000000410027824 */ /* 0x000fe200078e00ff */
[----:B------:R-:W-:Y:S01]  /*0180*/  SHF.R.U32.HI R16, RZ, 0x1e, R16 ;  /* 0x0000001eff107819 */ /* 0x000fe20000011610 */
[----:B------:R-:W1:Y:S03]  /*0190*/  LDCU.64 UR4, c[0x0][0x358] ;  /* 0x00006b00ff0477ac */ /* 0x000e660008000a00 */
[C---:B0-----:R-:W-:Y:S02]  /*01a0*/  IADD3 R4, P0, PT, R2.reuse, UR8, RZ ;  /* 0x0000000802047c10 */ /* 0x041fe4000ff1e0ff */
[----:B------:R-:W-:Y:S02]  /*01b0*/  IADD3 R2, P1, PT, R2, UR10, RZ ;  /* 0x0000000a02027c10 */ /* 0x000fe4000ff3e0ff */
[----:B------:R-:W-:-:S02]  /*01c0*/  IADD3.X R5, PT, PT, R16, UR9, RZ, P0, !PT ;  /* 0x0000000910057c10 */ /* 0x000fc400087fe4ff */
[----:B------:R-:W-:-:S03]  /*01d0*/  IADD3.X R3, PT, PT, R16, UR11, RZ, P1, !PT ;  /* 0x0000000b10037c10 */ /* 0x000fc60008ffe4ff */
[----:B-1----:R-:W2:Y:S04]  /*01e0*/  LDG.E R4, desc[UR4][R4.64] ;  /* 0x0000000404047981 */ /* 0x002ea8000c1e1900 */
[----:B------:R-:W2:Y:S02]  /*01f0*/  LDG.E R7, desc[UR4][R2.64] ;  /* 0x0000000402077981 */ /* 0x000ea4000c1e1900 */
[----:B--2---:R-:W-:-:S05]  /*0200*/  FMUL R7, R4, R7 ;  /* 0x0000000704077220 */ /* 0x004fca0000400000 */
[----:B------:R-:W-:Y:S01]  /*0210*/  STG.E desc[UR4][R2.64], R7 ;  /* 0x0000000702007986 */ /* 0x000fe2000c101904 */
[----:B------:R-:W-:Y:S05]  /*0220*/  EXIT ;  /* 0x000000000000794d */ /* 0x000fea0003800000 */
.L_x_1:
[----:B------:R-:W-:-:S00]  /*0230*/  BRA `(.L_x_1) ;  /* 0xfffffffc00fc7947 */ /* 0x000fc0000383ffff */
[----:B------:R-:W-:-:S00]  /*0240*/  NOP ;  /* 0x0000000000007918 */ /* 0x000fc00000000000 */
        /* <DEDUP_REMOVED lines=11> */
.L_x_2:


//--------------------- .nv.global.init           --------------------------
	.section	.nv.global.init,"aw",@progbits
.nv.global.init:
	.type		$str,@object
	.size		$str,(.L_0 - $str)
$str:
        /*0000*/ 	.byte	0x69, 0x3d, 0x25, 0x6c, 0x75, 0x0a, 0x00
.L_0:


//--------------------- .nv.shared.reserved.0     --------------------------
	.section	.nv.shared.reserved.0,"aw",@nobits
	.weak		__nv_reservedSMEM_offset_0_alias
	.size		__nv_reservedSMEM_offset_0_alias, 0, 64
	.other		__nv_reservedSMEM_offset_0_alias,@"STO_CUDA_RESERVED_SHARED STV_DEFAULT"
__nv_reservedSMEM_offset_0_alias:
	.zero		0
	.zero		64


//--------------------- .nv.constant0._Z6vscalePKfPfj --------------------------
	.section	.nv.constant0._Z6vscalePKfPfj,"a",@progbits
	.sectionflags	@""
	.align	4
.nv.constant0._Z6vscalePKfPfj:
	.zero		916


//--------------------- SYMBOLS --------------------------

	.type		.nv.reservedSmem.offset0,@object
	.size		.nv.reservedSmem.offset0,0x4
	.type		vprintf,@function
